//
// Generated by NVIDIA NVVM Compiler
//
// Compiler Build ID: CL-36424714
// Cuda compilation tools, release 13.0, V13.0.88
// Based on NVVM 20.0.0
//

.version 9.0
.target sm_100
.address_size 64

	// .globl	_Z11compMatchesPcS_iiiPi
.extern .func  (.param .b64 func_retval0) malloc
(
	.param .b64 malloc_param_0
)
;

.visible .entry _Z11compMatchesPcS_iiiPi(
	.param .u64 .ptr .align 1 _Z11compMatchesPcS_iiiPi_param_0,
	.param .u64 .ptr .align 1 _Z11compMatchesPcS_iiiPi_param_1,
	.param .u32 _Z11compMatchesPcS_iiiPi_param_2,
	.param .u32 _Z11compMatchesPcS_iiiPi_param_3,
	.param .u32 _Z11compMatchesPcS_iiiPi_param_4,
	.param .u64 .ptr .align 1 _Z11compMatchesPcS_iiiPi_param_5
)
{
	.reg .pred 	%p<41>;
	.reg .b16 	%rs<29>;
	.reg .b32 	%r<184>;
	.reg .b64 	%rd<49>;

	ld.param.u64 	%rd15, [_Z11compMatchesPcS_iiiPi_param_0];
	ld.param.u64 	%rd14, [_Z11compMatchesPcS_iiiPi_param_1];
	ld.param.u32 	%r66, [_Z11compMatchesPcS_iiiPi_param_2];
	ld.param.u32 	%r67, [_Z11compMatchesPcS_iiiPi_param_3];
	ld.param.u64 	%rd16, [_Z11compMatchesPcS_iiiPi_param_5];
	cvta.to.global.u64 	%rd1, %rd15;
	cvta.to.global.u64 	%rd17, %rd16;
	mov.u32 	%r69, %tid.x;
	mov.u32 	%r70, %ctaid.x;
	mov.u32 	%r1, %ntid.x;
	mad.lo.s32 	%r165, %r70, %r1, %r69;
	mul.wide.s32 	%rd18, %r165, 4;
	add.s64 	%rd2, %rd17, %rd18;
	mov.b32 	%r71, 0;
	st.global.u32 	[%rd2], %r71;
	mul.wide.s32 	%rd19, %r67, 4;
	add.s64 	%rd20, %rd19, 4;
	{ // callseq 0, 0
	.param .b64 param0;
	st.param.b64 	[param0], %rd20;
	.param .b64 retval0;
	call.uni (retval0), 
	malloc, 
	(
	param0
	);
	ld.param.b64 	%rd21, [retval0];
	} // callseq 0
	setp.le.s32 	%p1, %r66, %r165;
	@%p1 bra 	$L__BB0_50;
	mov.u32 	%r72, %nctaid.x;
	mul.lo.s32 	%r3, %r72, %r1;
	sub.s32 	%r164, %r66, %r165;
	cvta.to.global.u64 	%rd4, %rd14;
$L__BB0_2:
	min.s32 	%r73, %r67, %r164;
	add.s32 	%r74, %r73, 1;
	max.u32 	%r7, %r74, 2;
	add.s32 	%r8, %r7, -1;
	add.s32 	%r9, %r7, -2;
	sub.s32 	%r75, %r66, %r165;
	min.s32 	%r10, %r75, %r67;
	setp.eq.s32 	%p2, %r10, 0;
	@%p2 bra 	$L__BB0_47;
	setp.lt.u32 	%p3, %r9, 15;
	mov.b32 	%r167, 1;
	@%p3 bra 	$L__BB0_7;
	add.s64 	%rd48, %rd21, 32;
	and.b32  	%r11, %r8, -16;
	mov.b32 	%r169, 0;
$L__BB0_5:
	.pragma "nounroll";
	add.s32 	%r78, %r169, 1;
	st.u32 	[%rd48+-28], %r78;
	add.s32 	%r79, %r169, 2;
	st.u32 	[%rd48+-24], %r79;
	add.s32 	%r80, %r169, 3;
	st.u32 	[%rd48+-20], %r80;
	add.s32 	%r81, %r169, 4;
	st.u32 	[%rd48+-16], %r81;
	add.s32 	%r82, %r169, 5;
	st.u32 	[%rd48+-12], %r82;
	add.s32 	%r83, %r169, 6;
	st.u32 	[%rd48+-8], %r83;
	add.s32 	%r84, %r169, 7;
	st.u32 	[%rd48+-4], %r84;
	add.s32 	%r85, %r169, 8;
	st.u32 	[%rd48], %r85;
	add.s32 	%r86, %r169, 9;
	st.u32 	[%rd48+4], %r86;
	add.s32 	%r87, %r169, 10;
	st.u32 	[%rd48+8], %r87;
	add.s32 	%r88, %r169, 11;
	st.u32 	[%rd48+12], %r88;
	add.s32 	%r89, %r169, 12;
	st.u32 	[%rd48+16], %r89;
	add.s32 	%r90, %r169, 13;
	st.u32 	[%rd48+20], %r90;
	add.s32 	%r91, %r169, 14;
	st.u32 	[%rd48+24], %r91;
	add.s32 	%r92, %r169, 15;
	st.u32 	[%rd48+28], %r92;
	add.s32 	%r169, %r169, 16;
	st.u32 	[%rd48+32], %r169;
	add.s64 	%rd48, %rd48, 64;
	setp.eq.s32 	%p4, %r169, %r11;
	@%p4 bra 	$L__BB0_6;
	bra.uni 	$L__BB0_5;
$L__BB0_6:
	add.s32 	%r167, %r169, 1;
$L__BB0_7:
	and.b32  	%r93, %r8, 15;
	setp.eq.s32 	%p5, %r93, 0;
	@%p5 bra 	$L__BB0_17;
	add.s32 	%r14, %r7, 15;
	and.b32  	%r94, %r14, 15;
	add.s32 	%r95, %r94, -1;
	setp.lt.u32 	%p6, %r95, 7;
	@%p6 bra 	$L__BB0_10;
	mul.wide.u32 	%rd22, %r167, 4;
	add.s64 	%rd23, %rd21, %rd22;
	st.u32 	[%rd23], %r167;
	add.s32 	%r96, %r167, 1;
	st.u32 	[%rd23+4], %r96;
	add.s32 	%r97, %r167, 2;
	st.u32 	[%rd23+8], %r97;
	add.s32 	%r98, %r167, 3;
	st.u32 	[%rd23+12], %r98;
	add.s32 	%r99, %r167, 4;
	st.u32 	[%rd23+16], %r99;
	add.s32 	%r100, %r167, 5;
	st.u32 	[%rd23+20], %r100;
	add.s32 	%r101, %r167, 6;
	st.u32 	[%rd23+24], %r101;
	add.s32 	%r102, %r167, 7;
	st.u32 	[%rd23+28], %r102;
	add.s32 	%r167, %r167, 8;
$L__BB0_10:
	and.b32  	%r103, %r14, 7;
	setp.eq.s32 	%p7, %r103, 0;
	@%p7 bra 	$L__BB0_17;
	add.s32 	%r104, %r7, 7;
	and.b32  	%r17, %r104, 3;
	and.b32  	%r105, %r104, 7;
	add.s32 	%r106, %r105, -1;
	setp.lt.u32 	%p8, %r106, 3;
	@%p8 bra 	$L__BB0_13;
	mul.wide.u32 	%rd24, %r167, 4;
	add.s64 	%rd25, %rd21, %rd24;
	st.u32 	[%rd25], %r167;
	add.s32 	%r107, %r167, 1;
	st.u32 	[%rd25+4], %r107;
	add.s32 	%r108, %r167, 2;
	st.u32 	[%rd25+8], %r108;
	add.s32 	%r109, %r167, 3;
	st.u32 	[%rd25+12], %r109;
	add.s32 	%r167, %r167, 4;
$L__BB0_13:
	setp.eq.s32 	%p9, %r17, 0;
	@%p9 bra 	$L__BB0_17;
	mul.wide.u32 	%rd26, %r167, 4;
	add.s64 	%rd6, %rd21, %rd26;
	st.u32 	[%rd6], %r167;
	setp.eq.s32 	%p10, %r17, 1;
	@%p10 bra 	$L__BB0_17;
	add.s32 	%r110, %r167, 1;
	st.u32 	[%rd6+4], %r110;
	setp.eq.s32 	%p11, %r17, 2;
	@%p11 bra 	$L__BB0_17;
	add.s32 	%r111, %r167, 2;
	st.u32 	[%rd6+8], %r111;
$L__BB0_17:
	and.b32  	%r20, %r8, 3;
	and.b32  	%r21, %r8, -4;
	mov.b32 	%r170, 1;
	cvt.s64.s32 	%rd28, %r165;
$L__BB0_18:
	add.s32 	%r114, %r7, -2;
	setp.lt.u32 	%p12, %r114, 3;
	st.u32 	[%rd21], %r170;
	add.s32 	%r172, %r170, -1;
	cvt.u64.u32 	%rd27, %r172;
	add.s64 	%rd29, %rd28, %rd27;
	add.s64 	%rd9, %rd4, %rd29;
	mov.b32 	%r180, 1;
	mov.u32 	%r171, %r170;
	@%p12 bra 	$L__BB0_33;
	mov.b32 	%r173, 1;
	mov.u32 	%r171, %r170;
$L__BB0_20:
	mul.wide.u32 	%rd30, %r173, 4;
	add.s64 	%rd10, %rd21, %rd30;
	ld.u32 	%r29, [%rd10];
	add.s32 	%r116, %r173, -1;
	cvt.u64.u32 	%rd31, %r116;
	setp.ge.s32 	%p13, %r29, %r171;
	add.s64 	%rd11, %rd1, %rd31;
	@%p13 bra 	$L__BB0_22;
	add.s32 	%r120, %r29, 1;
	ld.global.u8 	%rs3, [%rd11];
	ld.global.u8 	%rs4, [%rd9];
	setp.ne.s16 	%p15, %rs3, %rs4;
	selp.u32 	%r121, 1, 0, %p15;
	add.s32 	%r122, %r172, %r121;
	min.u32 	%r174, %r120, %r122;
	bra.uni 	$L__BB0_23;
$L__BB0_22:
	add.s32 	%r117, %r171, 1;
	ld.global.u8 	%rs1, [%rd11];
	ld.global.u8 	%rs2, [%rd9];
	setp.ne.s16 	%p14, %rs1, %rs2;
	selp.u32 	%r118, 1, 0, %p14;
	add.s32 	%r119, %r172, %r118;
	min.u32 	%r174, %r117, %r119;
$L__BB0_23:
	st.u32 	[%rd10], %r174;
	ld.u32 	%r33, [%rd10+4];
	setp.lt.s32 	%p16, %r33, %r174;
	@%p16 bra 	$L__BB0_25;
	add.s32 	%r123, %r174, 1;
	ld.global.u8 	%rs5, [%rd11+1];
	ld.global.u8 	%rs6, [%rd9];
	setp.ne.s16 	%p17, %rs5, %rs6;
	selp.u32 	%r124, 1, 0, %p17;
	add.s32 	%r125, %r29, %r124;
	min.u32 	%r175, %r123, %r125;
	bra.uni 	$L__BB0_26;
$L__BB0_25:
	add.s32 	%r126, %r33, 1;
	ld.global.u8 	%rs7, [%rd11+1];
	ld.global.u8 	%rs8, [%rd9];
	setp.ne.s16 	%p18, %rs7, %rs8;
	selp.u32 	%r127, 1, 0, %p18;
	add.s32 	%r128, %r29, %r127;
	min.u32 	%r175, %r126, %r128;
$L__BB0_26:
	st.u32 	[%rd10+4], %r175;
	ld.u32 	%r37, [%rd10+8];
	setp.lt.s32 	%p19, %r37, %r175;
	@%p19 bra 	$L__BB0_28;
	add.s32 	%r129, %r175, 1;
	ld.global.u8 	%rs9, [%rd11+2];
	ld.global.u8 	%rs10, [%rd9];
	setp.ne.s16 	%p20, %rs9, %rs10;
	selp.u32 	%r130, 1, 0, %p20;
	add.s32 	%r131, %r33, %r130;
	min.u32 	%r176, %r129, %r131;
	bra.uni 	$L__BB0_29;
$L__BB0_28:
	add.s32 	%r132, %r37, 1;
	ld.global.u8 	%rs11, [%rd11+2];
	ld.global.u8 	%rs12, [%rd9];
	setp.ne.s16 	%p21, %rs11, %rs12;
	selp.u32 	%r133, 1, 0, %p21;
	add.s32 	%r134, %r33, %r133;
	min.u32 	%r176, %r132, %r134;
$L__BB0_29:
	st.u32 	[%rd10+8], %r176;
	ld.u32 	%r172, [%rd10+12];
	setp.lt.s32 	%p22, %r172, %r176;
	@%p22 bra 	$L__BB0_31;
	add.s32 	%r135, %r176, 1;
	ld.global.u8 	%rs13, [%rd11+3];
	ld.global.u8 	%rs14, [%rd9];
	setp.ne.s16 	%p23, %rs13, %rs14;
	selp.u32 	%r136, 1, 0, %p23;
	add.s32 	%r137, %r37, %r136;
	min.u32 	%r171, %r135, %r137;
	bra.uni 	$L__BB0_32;
$L__BB0_31:
	add.s32 	%r138, %r172, 1;
	ld.global.u8 	%rs15, [%rd11+3];
	ld.global.u8 	%rs16, [%rd9];
	setp.ne.s16 	%p24, %rs15, %rs16;
	selp.u32 	%r139, 1, 0, %p24;
	add.s32 	%r140, %r37, %r139;
	min.u32 	%r171, %r138, %r140;
$L__BB0_32:
	st.u32 	[%rd10+12], %r171;
	add.s32 	%r180, %r173, 4;
	add.s32 	%r141, %r173, 3;
	setp.ne.s32 	%p25, %r141, %r21;
	mov.u32 	%r173, %r180;
	@%p25 bra 	$L__BB0_20;
$L__BB0_33:
	setp.eq.s32 	%p26, %r20, 0;
	@%p26 bra 	$L__BB0_46;
	mul.wide.u32 	%rd32, %r180, 4;
	add.s64 	%rd12, %rd21, %rd32;
	ld.u32 	%r49, [%rd12];
	add.s32 	%r50, %r180, -1;
	setp.lt.s32 	%p27, %r49, %r171;
	@%p27 bra 	$L__BB0_36;
	cvt.u64.u32 	%rd33, %r50;
	add.s32 	%r142, %r171, 1;
	add.s64 	%rd34, %rd1, %rd33;
	ld.global.u8 	%rs17, [%rd34];
	ld.global.u8 	%rs18, [%rd9];
	setp.ne.s16 	%p28, %rs17, %rs18;
	selp.u32 	%r143, 1, 0, %p28;
	add.s32 	%r144, %r172, %r143;
	min.u32 	%r181, %r142, %r144;
	bra.uni 	$L__BB0_37;
$L__BB0_36:
	cvt.u64.u32 	%rd35, %r50;
	add.s32 	%r145, %r49, 1;
	add.s64 	%rd36, %rd1, %rd35;
	ld.global.u8 	%rs19, [%rd36];
	ld.global.u8 	%rs20, [%rd9];
	setp.ne.s16 	%p29, %rs19, %rs20;
	selp.u32 	%r146, 1, 0, %p29;
	add.s32 	%r147, %r172, %r146;
	min.u32 	%r181, %r145, %r147;
$L__BB0_37:
	setp.eq.s32 	%p30, %r20, 1;
	st.u32 	[%rd12], %r181;
	@%p30 bra 	$L__BB0_46;
	add.s32 	%r54, %r180, 1;
	mul.wide.u32 	%rd37, %r54, 4;
	add.s64 	%rd13, %rd21, %rd37;
	ld.u32 	%r55, [%rd13];
	setp.lt.s32 	%p31, %r55, %r181;
	@%p31 bra 	$L__BB0_40;
	cvt.u64.u32 	%rd38, %r180;
	add.s32 	%r148, %r181, 1;
	add.s64 	%rd39, %rd1, %rd38;
	ld.global.u8 	%rs21, [%rd39];
	ld.global.u8 	%rs22, [%rd9];
	setp.ne.s16 	%p32, %rs21, %rs22;
	selp.u32 	%r149, 1, 0, %p32;
	add.s32 	%r150, %r49, %r149;
	min.u32 	%r182, %r148, %r150;
	bra.uni 	$L__BB0_41;
$L__BB0_40:
	cvt.u64.u32 	%rd40, %r180;
	add.s32 	%r151, %r55, 1;
	add.s64 	%rd41, %rd1, %rd40;
	ld.global.u8 	%rs23, [%rd41];
	ld.global.u8 	%rs24, [%rd9];
	setp.ne.s16 	%p33, %rs23, %rs24;
	selp.u32 	%r152, 1, 0, %p33;
	add.s32 	%r153, %r49, %r152;
	min.u32 	%r182, %r151, %r153;
$L__BB0_41:
	setp.eq.s32 	%p34, %r20, 2;
	st.u32 	[%rd13], %r182;
	@%p34 bra 	$L__BB0_46;
	ld.u32 	%r59, [%rd12+8];
	setp.lt.s32 	%p35, %r59, %r182;
	@%p35 bra 	$L__BB0_44;
	cvt.u64.u32 	%rd42, %r54;
	add.s32 	%r154, %r182, 1;
	add.s64 	%rd43, %rd1, %rd42;
	ld.global.u8 	%rs25, [%rd43];
	ld.global.u8 	%rs26, [%rd9];
	setp.ne.s16 	%p36, %rs25, %rs26;
	selp.u32 	%r155, 1, 0, %p36;
	add.s32 	%r156, %r55, %r155;
	min.u32 	%r183, %r154, %r156;
	bra.uni 	$L__BB0_45;
$L__BB0_44:
	cvt.u64.u32 	%rd44, %r54;
	add.s32 	%r157, %r59, 1;
	add.s64 	%rd45, %rd1, %rd44;
	ld.global.u8 	%rs27, [%rd45];
	ld.global.u8 	%rs28, [%rd9];
	setp.ne.s16 	%p37, %rs27, %rs28;
	selp.u32 	%r158, 1, 0, %p37;
	add.s32 	%r159, %r55, %r158;
	min.u32 	%r183, %r157, %r159;
$L__BB0_45:
	st.u32 	[%rd12+8], %r183;
$L__BB0_46:
	add.s32 	%r170, %r170, 1;
	setp.ne.s32 	%p38, %r170, %r7;
	@%p38 bra 	$L__BB0_18;
$L__BB0_47:
	ld.param.u32 	%r163, [_Z11compMatchesPcS_iiiPi_param_4];
	mul.wide.s32 	%rd46, %r10, 4;
	add.s64 	%rd47, %rd21, %rd46;
	ld.u32 	%r160, [%rd47];
	setp.gt.s32 	%p39, %r160, %r163;
	@%p39 bra 	$L__BB0_49;
	ld.global.u32 	%r161, [%rd2];
	add.s32 	%r162, %r161, 1;
	st.global.u32 	[%rd2], %r162;
$L__BB0_49:
	add.s32 	%r165, %r165, %r3;
	setp.lt.s32 	%p40, %r165, %r66;
	sub.s32 	%r164, %r164, %r3;
	@%p40 bra 	$L__BB0_2;
$L__BB0_50:
	ret;

}


// ===== COMPILED SASS (sm_100) =====

	.target	sm_100

	.elftype	@"ET_EXEC"


//--------------------- .note.nv.tkinfo           --------------------------
	.section	.note.nv.tkinfo,"",@"SHT_NOTE"
	.sectionflags	@"SHF_NOTE_NV_TKINFO"
	.tkinfo
        /*0018*/ 	.word	0x00000002
        /*0030*/ 	.string	""
        /*0030*/ 	.string	"ptxas"
        /*0030*/ 	.string	"Cuda compilation tools, release 13.0, V13.0.88"
        /*0030*/ 	.string	"Build cuda_13.0.r13.0/compiler.36424714_0"
        /*0030*/ 	.string	"-arch sm_100 -m 64 "



//--------------------- .note.nv.cuinfo           --------------------------
	.section	.note.nv.cuinfo,"",@"SHT_NOTE"
	.sectionflags	@"SHF_NOTE_NV_CUINFO"
        /*0018*/ 	.short	0x0002
        /*001a*/ 	.short	0x0064
        /*001c*/ 	.short	0x0082
	.zero		2


//--------------------- .nv.info                  --------------------------
	.section	.nv.info,"",@"SHT_CUDA_INFO"
	.align	4


	//----- nvinfo : EIATTR_REGCOUNT
	.align		4
        /*0000*/ 	.byte	0x04, 0x2f
        /*0002*/ 	.short	(.L_1 - .L_0)
	.align		4
.L_0:
        /*0004*/ 	.word	index@(_Z11compMatchesPcS_iiiPi)
        /*0008*/ 	.word	0x00000020


	//----- nvinfo : EIATTR_FRAME_SIZE
	.align		4
.L_1:
        /*000c*/ 	.byte	0x04, 0x11
        /*000e*/ 	.short	(.L_3 - .L_2)
	.align		4
.L_2:
        /*0010*/ 	.word	index@(_Z11compMatchesPcS_iiiPi)
        /*0014*/ 	.word	0x00000000


	//----- nvinfo : EIATTR_MIN_STACK_SIZE
	.align		4
.L_3:
        /*0018*/ 	.byte	0x04, 0x12
        /*001a*/ 	.short	(.L_5 - .L_4)
	.align		4
.L_4:
        /*001c*/ 	.word	index@(_Z11compMatchesPcS_iiiPi)
        /*0020*/ 	.word	0x00000000
.L_5:


//--------------------- .nv.compat                --------------------------
	.section	.nv.compat,"",@"SHT_CUDA_COMPAT_INFO"
	.align	4
        /*0000*/ 	.byte	0x02, 0x09, 0x00, 0x00, 0x02, 0x02, 0x01, 0x00, 0x02, 0x05, 0x05, 0x00, 0x03, 0x07, 0x01, 0x01
        /*0010*/ 	.byte	0x02, 0x03, 0x00, 0x00, 0x02, 0x06, 0x01, 0x00, 0x04, 0x0b, 0x08, 0x00, 0x09, 0x00, 0x00, 0x00
        /*0020*/ 	.byte	0x00, 0x00, 0x00, 0x00


//--------------------- .nv.info._Z11compMatchesPcS_iiiPi --------------------------
	.section	.nv.info._Z11compMatchesPcS_iiiPi,"",@"SHT_CUDA_INFO"
	.sectionflags	@""
	.align	4


	//----- nvinfo : EIATTR_CUDA_API_VERSION
	.align		4
        /*0000*/ 	.byte	0x04, 0x37
        /*0002*/ 	.short	(.L_7 - .L_6)
.L_6:
        /*0004*/ 	.word	0x00000082


	//----- nvinfo : EIATTR_KPARAM_INFO
	.align		4
.L_7:
        /*0008*/ 	.byte	0x04, 0x17
        /*000a*/ 	.short	(.L_9 - .L_8)
.L_8:
        /*000c*/ 	.word	0x00000000
        /*0010*/ 	.short	0x0005
        /*0012*/ 	.short	0x0020
        /*0014*/ 	.byte	0x00, 0xf5, 0x21, 0x00


	//----- nvinfo : EIATTR_KPARAM_INFO
	.align		4
.L_9:
        /*0018*/ 	.byte	0x04, 0x17
        /*001a*/ 	.short	(.L_11 - .L_10)
.L_10:
        /*001c*/ 	.word	0x00000000
        /*0020*/ 	.short	0x0004
        /*0022*/ 	.short	0x0018
        /*0024*/ 	.byte	0x00, 0xf0, 0x11, 0x00


	//----- nvinfo : EIATTR_KPARAM_INFO
	.align		4
.L_11:
        /*0028*/ 	.byte	0x04, 0x17
        /*002a*/ 	.short	(.L_13 - .L_12)
.L_12:
        /*002c*/ 	.word	0x00000000
        /*0030*/ 	.short	0x0003
        /*0032*/ 	.short	0x0014
        /*0034*/ 	.byte	0x00, 0xf0, 0x11, 0x00


	//----- nvinfo : EIATTR_KPARAM_INFO
	.align		4
.L_13:
        /*0038*/ 	.byte	0x04, 0x17
        /*003a*/ 	.short	(.L_15 - .L_14)
.L_14:
        /*003c*/ 	.word	0x00000000
        /*0040*/ 	.short	0x0002
        /*0042*/ 	.short	0x0010
        /*0044*/ 	.byte	0x00, 0xf0, 0x11, 0x00


	//----- nvinfo : EIATTR_KPARAM_INFO
	.align		4
.L_15:
        /*0048*/ 	.byte	0x04, 0x17
        /*004a*/ 	.short	(.L_17 - .L_16)
.L_16:
        /*004c*/ 	.word	0x00000000
        /*0050*/ 	.short	0x0001
        /*0052*/ 	.short	0x0008
        /*0054*/ 	.byte	0x00, 0xf5, 0x21, 0x00


	//----- nvinfo : EIATTR_KPARAM_INFO
	.align		4
.L_17:
        /*0058*/ 	.byte	0x04, 0x17
        /*005a*/ 	.short	(.L_19 - .L_18)
.L_18:
        /*005c*/ 	.word	0x00000000
        /*0060*/ 	.short	0x0000
        /*0062*/ 	.short	0x0000
        /*0064*/ 	.byte	0x00, 0xf5, 0x21, 0x00


	//----- nvinfo : EIATTR_SPARSE_MMA_MASK
	.align		4
.L_19:
        /*0068*/ 	.byte	0x03, 0x50
        /*006a*/ 	.short	0x0000


	//----- nvinfo : EIATTR_MAXREG_COUNT
	.align		4
        /*006c*/ 	.byte	0x03, 0x1b
        /*006e*/ 	.short	0x00ff


	//----- nvinfo : EIATTR_EXTERNS
	.align		4
        /*0070*/ 	.byte	0x04, 0x0f
        /*0072*/ 	.short	(.L_21 - .L_20)


	//   ....[0]....
	.align		4
.L_20:
        /*0074*/ 	.word	index@(malloc)


	//----- nvinfo : EIATTR_MERCURY_ISA_VERSION
	.align		4
.L_21:
        /*0078*/ 	.byte	0x03, 0x5f
        /*007a*/ 	.short	0x0101


	//----- nvinfo : EIATTR_VRC_CTA_INIT_COUNT
	.align		4
        /*007c*/ 	.byte	0x02, 0x4a
	.zero		1
	.zero		1


	//----- nvinfo : EIATTR_SYSCALL_OFFSETS
	.align		4
        /*0080*/ 	.byte	0x04, 0x46
        /*0082*/ 	.short	(.L_23 - .L_22)


	//   ....[0]....
.L_22:
        /*0084*/ 	.word	0x00000150


	//----- nvinfo : EIATTR_EXIT_INSTR_OFFSETS
	.align		4
.L_23:
        /*0088*/ 	.byte	0x04, 0x1c
        /*008a*/ 	.short	(.L_25 - .L_24)


	//   ....[0]....
.L_24:
        /*008c*/ 	.word	0x00000180


	//   ....[1]....
        /*0090*/ 	.word	0x000013d0


	//----- nvinfo : EIATTR_CRS_STACK_SIZE
	.align		4
.L_25:
        /*0094*/ 	.byte	0x04, 0x1e
        /*0096*/ 	.short	(.L_27 - .L_26)
.L_26:
        /*0098*/ 	.word	0x00000000


	//----- nvinfo : EIATTR_CBANK_PARAM_SIZE
	.align		4
.L_27:
        /*009c*/ 	.byte	0x03, 0x19
        /*009e*/ 	.short	0x0028


	//----- nvinfo : EIATTR_PARAM_CBANK
	.align		4
        /*00a0*/ 	.byte	0x04, 0x0a
        /*00a2*/ 	.short	(.L_29 - .L_28)
	.align		4
.L_28:
        /*00a4*/ 	.word	index@(.nv.constant0._Z11compMatchesPcS_iiiPi)
        /*00a8*/ 	.short	0x0380
        /*00aa*/ 	.short	0x0028


	//----- nvinfo : EIATTR_SW_WAR
	.align		4
.L_29:
        /*00ac*/ 	.byte	0x04, 0x36
        /*00ae*/ 	.short	(.L_31 - .L_30)
.L_30:
        /*00b0*/ 	.word	0x00000008
.L_31:


//--------------------- .nv.callgraph             --------------------------
	.section	.nv.callgraph,"",@"SHT_CUDA_CALLGRAPH"
	.align	4
	.sectionentsize	8
	.align		4
        /*0000*/ 	.word	0x00000000
	.align		4
        /*0004*/ 	.word	0xffffffff
	.align		4
        /*0008*/ 	.word	index@(_Z11compMatchesPcS_iiiPi)
	.align		4
        /*000c*/ 	.word	index@(malloc)
	.align		4
        /*0010*/ 	.word	0x00000000
	.align		4
        /*0014*/ 	.word	0xfffffffe
	.align		4
        /*0018*/ 	.word	0x00000000
	.align		4
        /*001c*/ 	.word	0xfffffffd
	.align		4
        /*0020*/ 	.word	0x00000000
	.align		4
        /*0024*/ 	.word	0xfffffffc


//--------------------- .nv.constant4             --------------------------
	.section	.nv.constant4,"a",@progbits
	.align	8
	.align		8
.nv.constant4:
        /*0000*/ 	.dword	malloc


//--------------------- .text._Z11compMatchesPcS_iiiPi --------------------------
	.section	.text._Z11compMatchesPcS_iiiPi,"ax",@progbits
	.align	128
        .global         _Z11compMatchesPcS_iiiPi
        .type           _Z11compMatchesPcS_iiiPi,@function
        .size           _Z11compMatchesPcS_iiiPi,(.L_x_22 - _Z11compMatchesPcS_iiiPi)
        .other          _Z11compMatchesPcS_iiiPi,@"STO_CUDA_ENTRY STV_DEFAULT"
_Z11compMatchesPcS_iiiPi:
.text._Z11compMatchesPcS_iiiPi:
[----:B------:R-:W0:Y:S01]  /*0000*/  LDC R1, c[0x0][0x37c] ;  /* 0x0000df00ff017b82 */ /* 0x000e220000000800 */
[----:B------:R-:W1:Y:S07]  /*0010*/  S2R R3, SR_TID.X ;  /* 0x0000000000037919 */ /* 0x000e6e0000002100 */
[----:B------:R-:W1:Y:S01]  /*0020*/  S2UR UR4, SR_CTAID.X ;  /* 0x00000000000479c3 */ /* 0x000e620000002500 */
[----:B------:R-:W2:Y:S01]  /*0030*/  LDCU.64 UR36, c[0x0][0x358] ;  /* 0x00006b00ff2477ac */ /* 0x000ea20008000a00 */
[----:B------:R-:W-:Y:S01]  /*0040*/  MOV R0, 0x0 ;  /* 0x0000000000007802 */ /* 0x000fe20000000f00 */
[----:B------:R-:W3:Y:S05]  /*0050*/  LDCU UR6, c[0x0][0x394] ;  /* 0x00007280ff0677ac */ /* 0x000eea0008000800 */
[----:B------:R-:W1:Y:S01]  /*0060*/  LDC R18, c[0x0][0x360] ;  /* 0x0000d800ff127b82 */ /* 0x000e620000000800 */
[----:B------:R-:W-:-:S07]  /*0070*/  UMOV UR5, 0x0 ;  /* 0x0000000000057882 */ /* 0x000fce0000000000 */
[----:B------:R-:W4:Y:S08]  /*0080*/  LDC.64 R16, c[0x0][0x3a0] ;  /* 0x0000e800ff107b82 */ /* 0x000f300000000a00 */
[----:B------:R0:W0:Y:S01]  /*0090*/  LDC.64 R6, c[0x4][R0] ;  /* 0x0100000000067b82 */ /* 0x0000220000000a00 */
[----:B-1----:R-:W-:Y:S01]  /*00a0*/  IMAD R2, R18, UR4, R3 ;  /* 0x0000000412027c24 */ /* 0x002fe2000f8e0203 */
[----:B------:R-:W-:-:S02]  /*00b0*/  UMOV UR4, 0x4 ;  /* 0x0000000400047882 */ /* 0x000fc40000000000 */
[----:B---3--:R-:W-:Y:S01]  /*00c0*/  UIMAD.WIDE UR4, UR6, 0x4, UR4 ;  /* 0x00000004060478a5 */ /* 0x008fe2000f8e0204 */
[----:B----4-:R-:W-:-:S05]  /*00d0*/  IMAD.WIDE R16, R2, 0x4, R16 ;  /* 0x0000000402107825 */ /* 0x010fca00078e0210 */
[----:B------:R-:W-:Y:S01]  /*00e0*/  IMAD.U32 R9, RZ, RZ, UR5 ;  /* 0x00000005ff097e24 */ /* 0x000fe2000f8e00ff */
[----:B--2---:R1:W-:Y:S01]  /*00f0*/  STG.E desc[UR36][R16.64], RZ ;  /* 0x000000ff10007986 */ /* 0x0043e2000c101924 */
[----:B------:R-:W-:Y:S02]  /*0100*/  IMAD.U32 R5, RZ, RZ, UR5 ;  /* 0x00000005ff057e24 */ /* 0x000fe4000f8e00ff */
[----:B------:R-:W-:Y:S01]  /*0110*/  IMAD.U32 R4, RZ, RZ, UR4 ;  /* 0x00000004ff047e24 */ /* 0x000fe2000f8e00ff */
[----:B------:R-:W-:Y:S01]  /*0120*/  MOV R5, R9 ;  /* 0x0000000900057202 */ /* 0x000fe20000000f00 */
[----:B0-----:R-:W-:-:S07]  /*0130*/  IMAD.U32 R8, RZ, RZ, UR4 ;  /* 0x00000004ff087e24 */ /* 0x001fce000f8e00ff */
[----:B------:R-:W-:-:S07]  /*0140*/  LEPC R20, `(.L_x_0) ;  /* 0x000000001014794e */ /* 0x000fce0000000000 */
[----:B-1----:R-:W-:Y:S05]  /*0150*/  CALL.ABS.NOINC R6 ;  /* 0x0000000006007343 */ /* 0x002fea0003c00000 */
.L_x_0:
[----:B------:R-:W0:Y:S02]  /*0160*/  LDC R3, c[0x0][0x390] ;  /* 0x0000e400ff037b82 */ /* 0x000e240000000800 */
[----:B0-----:R-:W-:-:S13]  /*0170*/  ISETP.GE.AND P0, PT, R2, R3, PT ;  /* 0x000000030200720c */ /* 0x001fda0003f06270 */
[----:B------:R-:W-:Y:S05]  /*0180*/  @P0 EXIT ;  /* 0x000000000000094d */ /* 0x000fea0003800000 */
[----:B------:R-:W0:Y:S01]  /*0190*/  LDCU UR4, c[0x0][0x370] ;  /* 0x00006e00ff0477ac */ /* 0x000e220008000800 */
[----:B------:R-:W-:Y:S02]  /*01a0*/  IMAD.IADD R0, R3, 0x1, -R2 ;  /* 0x0000000103007824 */ /* 0x000fe400078e0a02 */
[----:B0-----:R-:W-:-:S07]  /*01b0*/  IMAD R3, R18, UR4, RZ ;  /* 0x0000000412037c24 */ /* 0x001fce000f8e02ff */
.L_x_20:
[----:B0-----:R-:W0:Y:S01]  /*01c0*/  LDC.64 R10, c[0x0][0x390] ;  /* 0x0000e400ff0a7b82 */ /* 0x001e220000000a00 */
[----:B------:R-:W-:Y:S01]  /*01d0*/  IMAD.MOV R7, RZ, RZ, -R2 ;  /* 0x000000ffff077224 */ /* 0x000fe200078e0a02 */
[----:B------:R-:W-:Y:S01]  /*01e0*/  BSSY.RECONVERGENT B0, `(.L_x_1) ;  /* 0x0000112000007945 */ /* 0x000fe20003800200 */
[----:B------:R-:W-:-:S03]  /*01f0*/  IMAD.MOV.U32 R9, RZ, RZ, 0x1 ;  /* 0x00000001ff097424 */ /* 0x000fc600078e00ff */
[----:B0-----:R-:W-:Y:S02]  /*0200*/  VIADDMNMX R7, R7, R10, R11, PT ;  /* 0x0000000a07077246 */ /* 0x001fe4000380010b */
[----:B------:R-:W-:Y:S02]  /*0210*/  VIMNMX R6, PT, PT, R0, R11, PT ;  /* 0x0000000b00067248 */ /* 0x000fe40003fe0100 */
[----:B------:R-:W-:Y:S02]  /*0220*/  ISETP.NE.AND P0, PT, R7, RZ, PT ;  /* 0x000000ff0700720c */ /* 0x000fe40003f05270 */
[----:B------:R-:W-:-:S11]  /*0230*/  VIADDMNMX.U32 R6, R6, R9, 0x2, !PT ;  /* 0x0000000206067446 */ /* 0x000fd60007800009 */
[----:B------:R-:W-:Y:S05]  /*0240*/  @!P0 BRA `(.L_x_2) ;  /* 0x00000010002c8947 */ /* 0x000fea0003800000 */
[C---:B------:R-:W-:Y:S01]  /*0250*/  VIADD R8, R6.reuse, 0xfffffffe ;  /* 0xfffffffe06087836 */ /* 0x040fe20000000000 */
[----:B------:R-:W-:Y:S01]  /*0260*/  BSSY.RECONVERGENT B1, `(.L_x_3) ;  /* 0x0000032000017945 */ /* 0x000fe20003800200 */
[----:B------:R-:W-:Y:S01]  /*0270*/  IADD3 R10, PT, PT, R6, -0x1, RZ ;  /* 0xffffffff060a7810 */ /* 0x000fe20007ffe0ff */
[----:B------:R-:W-:Y:S02]  /*0280*/  IMAD.MOV.U32 R11, RZ, RZ, 0x1 ;  /* 0x00000001ff0b7424 */ /* 0x000fe400078e00ff */
[----:B------:R-:W-:-:S13]  /*0290*/  ISETP.GE.U32.AND P0, PT, R8, 0xf, PT ;  /* 0x0000000f0800780c */ /* 0x000fda0003f06070 */
[----:B------:R-:W-:Y:S05]  /*02a0*/  @!P0 BRA `(.L_x_4) ;  /* 0x0000000000b48947 */ /* 0x000fea0003800000 */
[----:B------:R-:W-:Y:S01]  /*02b0*/  IADD3 R14, P0, PT, R4, 0x20, RZ ;  /* 0x00000020040e7810 */ /* 0x000fe20007f1e0ff */
[----:B------:R-:W-:Y:S01]  /*02c0*/  BSSY.RECONVERGENT B2, `(.L_x_5) ;  /* 0x000002a000027945 */ /* 0x000fe20003800200 */
[----:B------:R-:W-:Y:S01]  /*02d0*/  LOP3.LUT R11, R10, 0xfffffff0, RZ, 0xc0, !PT ;  /* 0xfffffff00a0b7812 */ /* 0x000fe200078ec0ff */
[----:B------:R-:W-:Y:S02]  /*02e0*/  IMAD.MOV.U32 R12, RZ, RZ, RZ ;  /* 0x000000ffff0c7224 */ /* 0x000fe400078e00ff */
[----:B------:R-:W-:-:S08]  /*02f0*/  IMAD.X R25, RZ, RZ, R5, P0 ;  /* 0x000000ffff197224 */ /* 0x000fd000000e0605 */
.L_x_6:
[C---:B------:R-:W-:Y:S01]  /*0300*/  VIADD R13, R12.reuse, 0x1 ;  /* 0x000000010c0d7836 */ /* 0x040fe20000000000 */
[----:B------:R-:W-:Y:S01]  /*0310*/  MOV R8, R14 ;  /* 0x0000000e00087202 */ /* 0x000fe20000000f00 */
[----:B------:R-:W-:Y:S01]  /*0320*/  IMAD.MOV.U32 R9, RZ, RZ, R25 ;  /* 0x000000ffff097224 */ /* 0x000fe200078e0019 */
[C---:B------:R-:W-:Y:S01]  /*0330*/  IADD3 R23, PT, PT, R12.reuse, 0x5, RZ ;  /* 0x000000050c177810 */ /* 0x040fe20007ffe0ff */
[C---:B------:R-:W-:Y:S01]  /*0340*/  VIADD R15, R12.reuse, 0x2 ;  /* 0x000000020c0f7836 */ /* 0x040fe20000000000 */
[C---:B------:R-:W-:Y:S01]  /*0350*/  IADD3 R14, PT, PT, R12.reuse, 0xa, RZ ;  /* 0x0000000a0c0e7810 */ /* 0x040fe20007ffe0ff */
[C---:B------:R-:W-:Y:S01]  /*0360*/  VIADD R19, R12.reuse, 0x3 ;  /* 0x000000030c137836 */ /* 0x040fe20000000000 */
[----:B------:R0:W-:Y:S01]  /*0370*/  ST.E desc[UR36][R8.64+-0x1c], R13 ;  /* 0xffffe40d08007985 */ /* 0x0001e2000c101924 */
[C---:B------:R-:W-:Y:S02]  /*0380*/  VIADD R21, R12.reuse, 0x4 ;  /* 0x000000040c157836 */ /* 0x040fe40000000000 */
[C---:B------:R-:W-:Y:S01]  /*0390*/  VIADD R25, R12.reuse, 0x6 ;  /* 0x000000060c197836 */ /* 0x040fe20000000000 */
[----:B------:R1:W-:Y:S01]  /*03a0*/  ST.E desc[UR36][R8.64+-0x18], R15 ;  /* 0xffffe80f08007985 */ /* 0x0003e2000c101924 */
[----:B------:R-:W-:-:S02]  /*03b0*/  VIADD R27, R12, 0x7 ;  /* 0x000000070c1b7836 */ /* 0x000fc40000000000 */
[C---:B------:R-:W-:Y:S01]  /*03c0*/  VIADD R29, R12.reuse, 0x8 ;  /* 0x000000080c1d7836 */ /* 0x040fe20000000000 */
[----:B------:R2:W-:Y:S01]  /*03d0*/  ST.E desc[UR36][R8.64+-0x14], R19 ;  /* 0xffffec1308007985 */ /* 0x0005e2000c101924 */
[----:B------:R-:W-:-:S03]  /*03e0*/  VIADD R18, R12, 0xb ;  /* 0x0000000b0c127836 */ /* 0x000fc60000000000 */
[----:B------:R3:W-:Y:S01]  /*03f0*/  ST.E desc[UR36][R8.64+-0x10], R21 ;  /* 0xfffff01508007985 */ /* 0x0007e2000c101924 */
[----:B0-----:R-:W-:-:S03]  /*0400*/  VIADD R13, R12, 0x9 ;  /* 0x000000090c0d7836 */ /* 0x001fc60000000000 */
[----:B------:R0:W-:Y:S01]  /*0410*/  ST.E desc[UR36][R8.64+-0xc], R23 ;  /* 0xfffff41708007985 */ /* 0x0001e2000c101924 */
[C---:B-1----:R-:W-:Y:S02]  /*0420*/  VIADD R15, R12.reuse, 0xc ;  /* 0x0000000c0c0f7836 */ /* 0x042fe40000000000 */
[C---:B--2---:R-:W-:Y:S01]  /*0430*/  VIADD R19, R12.reuse, 0xd ;  /* 0x0000000d0c137836 */ /* 0x044fe20000000000 */
[----:B------:R-:W-:Y:S01]  /*0440*/  ST.E desc[UR36][R8.64+-0x4], R27 ;  /* 0xfffffc1b08007985 */ /* 0x000fe2000c101924 */
[----:B---3--:R-:W-:-:S03]  /*0450*/  VIADD R21, R12, 0xe ;  /* 0x0000000e0c157836 */ /* 0x008fc60000000000 */
[----:B------:R-:W-:Y:S01]  /*0460*/  ST.E desc[UR36][R8.64], R29 ;  /* 0x0000001d08007985 */ /* 0x000fe2000c101924 */
[C---:B0-----:R-:W-:Y:S01]  /*0470*/  IADD3 R23, PT, PT, R12.reuse, 0xf, RZ ;  /* 0x0000000f0c177810 */ /* 0x041fe20007ffe0ff */
[----:B------:R-:W-:Y:S02]  /*0480*/  VIADD R12, R12, 0x10 ;  /* 0x000000100c0c7836 */ /* 0x000fe40000000000 */
[----:B------:R-:W-:Y:S04]  /*0490*/  ST.E desc[UR36][R8.64+0x4], R13 ;  /* 0x0000040d08007985 */ /* 0x000fe8000c101924 */
[----:B------:R-:W-:Y:S01]  /*04a0*/  ST.E desc[UR36][R8.64+0xc], R18 ;  /* 0x00000c1208007985 */ /* 0x000fe2000c101924 */
[----:B------:R-:W-:-:S03]  /*04b0*/  ISETP.NE.AND P0, PT, R12, R11, PT ;  /* 0x0000000b0c00720c */ /* 0x000fc60003f05270 */
[----:B------:R-:W-:Y:S04]  /*04c0*/  ST.E desc[UR36][R8.64+0x10], R15 ;  /* 0x0000100f08007985 */ /* 0x000fe8000c101924 */
[----:B------:R-:W-:Y:S04]  /*04d0*/  ST.E desc[UR36][R8.64+0x14], R19 ;  /* 0x0000141308007985 */ /* 0x000fe8000c101924 */
[----:B------:R-:W-:Y:S04]  /*04e0*/  ST.E desc[UR36][R8.64+0x18], R21 ;  /* 0x0000181508007985 */ /* 0x000fe8000c101924 */
[----:B------:R-:W-:Y:S04]  /*04f0*/  ST.E desc[UR36][R8.64+0x1c], R23 ;  /* 0x00001c1708007985 */ /* 0x000fe8000c101924 */
[----:B------:R-:W-:Y:S04]  /*0500*/  ST.E desc[UR36][R8.64+0x20], R12 ;  /* 0x0000200c08007985 */ /* 0x000fe8000c101924 */
[----:B------:R0:W-:Y:S04]  /*0510*/  ST.E desc[UR36][R8.64+0x8], R14 ;  /* 0x0000080e08007985 */ /* 0x0001e8000c101924 */
[----:B------:R1:W-:Y:S01]  /*0520*/  ST.E desc[UR36][R8.64+-0x8], R25 ;  /* 0xfffff81908007985 */ /* 0x0003e2000c101924 */
[----:B0-----:R-:W-:-:S05]  /*0530*/  IADD3 R14, P1, PT, R8, 0x40, RZ ;  /* 0x00000040080e7810 */ /* 0x001fca0007f3e0ff */
[----:B-1----:R-:W-:Y:S01]  /*0540*/  IMAD.X R25, RZ, RZ, R9, P1 ;  /* 0x000000ffff197224 */ /* 0x002fe200008e0609 */
[----:B------:R-:W-:Y:S07]  /*0550*/  @P0 BRA `(.L_x_6) ;  /* 0xfffffffc00680947 */ /* 0x000fee000383ffff */
[----:B------:R-:W-:Y:S05]  /*0560*/  BSYNC.RECONVERGENT B2 ;  /* 0x0000000000027941 */ /* 0x000fea0003800200 */
.L_x_5:
[----:B------:R-:W-:-:S07]  /*0570*/  VIADD R11, R12, 0x1 ;  /* 0x000000010c0b7836 */ /* 0x000fce0000000000 */
.L_x_4:
[----:B------:R-:W-:Y:S05]  /*0580*/  BSYNC.RECONVERGENT B1 ;  /* 0x0000000000017941 */ /* 0x000fea0003800200 */
.L_x_3:
[----:B------:R-:W-:Y:S01]  /*0590*/  LOP3.LUT P0, RZ, R10, 0xf, RZ, 0xc0, !PT ;  /* 0x0000000f0aff7812 */ /* 0x000fe2000780c0ff */
[----:B------:R-:W-:-:S12]  /*05a0*/  BSSY.RECONVERGENT B1, `(.L_x_7) ;  /* 0x0000038000017945 */ /* 0x000fd80003800200 */
[----:B------:R-:W-:Y:S05]  /*05b0*/  @!P0 BRA `(.L_x_8) ;  /* 0x0000000000d88947 */ /* 0x000fea0003800000 */
[----:B------:R-:W-:Y:S01]  /*05c0*/  VIADD R9, R6, 0xf ;  /* 0x0000000f06097836 */ /* 0x000fe20000000000 */
[----:B------:R-:W-:Y:S04]  /*05d0*/  BSSY.RECONVERGENT B2, `(.L_x_9) ;  /* 0x0000017000027945 */ /* 0x000fe80003800200 */
[C---:B------:R-:W-:Y:S02]  /*05e0*/  LOP3.LUT R8, R9.reuse, 0xf, RZ, 0xc0, !PT ;  /* 0x0000000f09087812 */ /* 0x040fe400078ec0ff */
[----:B------:R-:W-:Y:S02]  /*05f0*/  LOP3.LUT P1, RZ, R9, 0x7, RZ, 0xc0, !PT ;  /* 0x0000000709ff7812 */ /* 0x000fe4000782c0ff */
[----:B------:R-:W-:-:S04]  /*0600*/  IADD3 R8, PT, PT, R8, -0x1, RZ ;  /* 0xffffffff08087810 */ /* 0x000fc80007ffe0ff */
[----:B------:R-:W-:-:S13]  /*0610*/  ISETP.GE.U32.AND P0, PT, R8, 0x7, PT ;  /* 0x000000070800780c */ /* 0x000fda0003f06070 */
[----:B------:R-:W-:Y:S05]  /*0620*/  @!P0 BRA `(.L_x_10) ;  /* 0x0000000000448947 */ /* 0x000fea0003800000 */
[C---:B------:R-:W-:Y:S01]  /*0630*/  VIADD R13, R11.reuse, 0x1 ;  /* 0x000000010b0d7836 */ /* 0x040fe20000000000 */
[C---:B------:R-:W-:Y:S01]  /*0640*/  IADD3 R23, PT, PT, R11.reuse, 0x5, RZ ;  /* 0x000000050b177810 */ /* 0x040fe20007ffe0ff */
[----:B------:R-:W-:-:S04]  /*0650*/  IMAD.WIDE.U32 R8, R11, 0x4, R4 ;  /* 0x000000040b087825 */ /* 0x000fc800078e0004 */
[C---:B------:R-:W-:Y:S01]  /*0660*/  VIADD R15, R11.reuse, 0x2 ;  /* 0x000000020b0f7836 */ /* 0x040fe20000000000 */
[----:B------:R-:W-:Y:S01]  /*0670*/  ST.E desc[UR36][R8.64+0x4], R13 ;  /* 0x0000040d08007985 */ /* 0x000fe2000c101924 */
[C---:B------:R-:W-:Y:S02]  /*0680*/  VIADD R19, R11.reuse, 0x3 ;  /* 0x000000030b137836 */ /* 0x040fe40000000000 */
[C---:B------:R-:W-:Y:S01]  /*0690*/  VIADD R21, R11.reuse, 0x4 ;  /* 0x000000040b157836 */ /* 0x040fe20000000000 */
[----:B------:R-:W-:Y:S01]  /*06a0*/  ST.E desc[UR36][R8.64+0x8], R15 ;  /* 0x0000080f08007985 */ /* 0x000fe2000c101924 */
[C---:B------:R-:W-:Y:S02]  /*06b0*/  VIADD R25, R11.reuse, 0x6 ;  /* 0x000000060b197836 */ /* 0x040fe40000000000 */
[C---:B------:R-:W-:Y:S01]  /*06c0*/  VIADD R27, R11.reuse, 0x7 ;  /* 0x000000070b1b7836 */ /* 0x040fe20000000000 */
[----:B------:R-:W-:Y:S04]  /*06d0*/  ST.E desc[UR36][R8.64+0xc], R19 ;  /* 0x00000c1308007985 */ /* 0x000fe8000c101924 */
[----:B------:R-:W-:Y:S04]  /*06e0*/  ST.E desc[UR36][R8.64+0x10], R21 ;  /* 0x0000101508007985 */ /* 0x000fe8000c101924 */
[----:B------:R-:W-:Y:S04]  /*06f0*/  ST.E desc[UR36][R8.64+0x14], R23 ;  /* 0x0000141708007985 */ /* 0x000fe8000c101924 */
[----:B------:R-:W-:Y:S04]  /*0700*/  ST.E desc[UR36][R8.64+0x18], R25 ;  /* 0x0000181908007985 */ /* 0x000fe8000c101924 */
[----:B------:R-:W-:Y:S04]  /*0710*/  ST.E desc[UR36][R8.64+0x1c], R27 ;  /* 0x00001c1b08007985 */ /* 0x000fe8000c101924 */
[----:B------:R0:W-:Y:S02]  /*0720*/  ST.E desc[UR36][R8.64], R11 ;  /* 0x0000000b08007985 */ /* 0x0001e4000c101924 */
[----:B0-----:R-:W-:-:S07]  /*0730*/  VIADD R11, R11, 0x8 ;  /* 0x000000080b0b7836 */ /* 0x001fce0000000000 */
.L_x_10:
[----:B------:R-:W-:Y:S05]  /*0740*/  BSYNC.RECONVERGENT B2 ;  /* 0x0000000000027941 */ /* 0x000fea0003800200 */
.L_x_9:
[----:B------:R-:W-:Y:S05]  /*0750*/  @!P1 BRA `(.L_x_8) ;  /* 0x0000000000709947 */ /* 0x000fea0003800000 */
[----:B------:R-:W-:Y:S01]  /*0760*/  VIADD R8, R6, 0x7 ;  /* 0x0000000706087836 */ /* 0x000fe20000000000 */
[----:B------:R-:W-:Y:S04]  /*0770*/  BSSY.RECONVERGENT B2, `(.L_x_11) ;  /* 0x0000010000027945 */ /* 0x000fe80003800200 */
[C---:B------:R-:W-:Y:S02]  /*0780*/  LOP3.LUT R9, R8.reuse, 0x7, RZ, 0xc0, !PT ;  /* 0x0000000708097812 */ /* 0x040fe400078ec0ff */
[----:B------:R-:W-:Y:S02]  /*0790*/  LOP3.LUT R12, R8, 0x3, RZ, 0xc0, !PT ;  /* 0x00000003080c7812 */ /* 0x000fe400078ec0ff */
[----:B------:R-:W-:Y:S02]  /*07a0*/  IADD3 R9, PT, PT, R9, -0x1, RZ ;  /* 0xffffffff09097810 */ /* 0x000fe40007ffe0ff */
[----:B------:R-:W-:-:S02]  /*07b0*/  ISETP.NE.AND P1, PT, R12, RZ, PT ;  /* 0x000000ff0c00720c */ /* 0x000fc40003f25270 */
[----:B------:R-:W-:-:S13]  /*07c0*/  ISETP.GE.U32.AND P0, PT, R9, 0x3, PT ;  /* 0x000000030900780c */ /* 0x000fda0003f06070 */
[----:B------:R-:W-:Y:S05]  /*07d0*/  @!P0 BRA `(.L_x_12) ;  /* 0x0000000000248947 */ /* 0x000fea0003800000 */
[C---:B------:R-:W-:Y:S02]  /*07e0*/  VIADD R13, R11.reuse, 0x1 ;  /* 0x000000010b0d7836 */ /* 0x040fe40000000000 */
[----:B------:R-:W-:-:S04]  /*07f0*/  IMAD.WIDE.U32 R8, R11, 0x4, R4 ;  /* 0x000000040b087825 */ /* 0x000fc800078e0004 */
[C---:B------:R-:W-:Y:S01]  /*0800*/  VIADD R15, R11.reuse, 0x2 ;  /* 0x000000020b0f7836 */ /* 0x040fe20000000000 */
[----:B------:R-:W-:Y:S01]  /*0810*/  ST.E desc[UR36][R8.64+0x4], R13 ;  /* 0x0000040d08007985 */ /* 0x000fe2000c101924 */
[----:B------:R-:W-:-:S03]  /*0820*/  VIADD R19, R11, 0x3 ;  /* 0x000000030b137836 */ /* 0x000fc60000000000 */
[----:B------:R-:W-:Y:S04]  /*0830*/  ST.E desc[UR36][R8.64+0x8], R15 ;  /* 0x0000080f08007985 */ /* 0x000fe8000c101924 */
[----:B------:R-:W-:Y:S04]  /*0840*/  ST.E desc[UR36][R8.64+0xc], R19 ;  /* 0x00000c1308007985 */ /* 0x000fe8000c101924 */
[----:B------:R0:W-:Y:S02]  /*0850*/  ST.E desc[UR36][R8.64], R11 ;  /* 0x0000000b08007985 */ /* 0x0001e4000c101924 */
[----:B0-----:R-:W-:-:S07]  /*0860*/  VIADD R11, R11, 0x4 ;  /* 0x000000040b0b7836 */ /* 0x001fce0000000000 */
.L_x_12:
[----:B------:R-:W-:Y:S05]  /*0870*/  BSYNC.RECONVERGENT B2 ;  /* 0x0000000000027941 */ /* 0x000fea0003800200 */
.L_x_11:
[----:B------:R-:W-:Y:S05]  /*0880*/  @!P1 BRA `(.L_x_8) ;  /* 0x0000000000249947 */ /* 0x000fea0003800000 */
[----:B------:R-:W-:Y:S01]  /*0890*/  IMAD.WIDE.U32 R8, R11, 0x4, R4 ;  /* 0x000000040b087825 */ /* 0x000fe200078e0004 */
[----:B------:R-:W-:-:S04]  /*08a0*/  ISETP.NE.AND P0, PT, R12, 0x1, PT ;  /* 0x000000010c00780c */ /* 0x000fc80003f05270 */
[----:B------:R0:W-:Y:S09]  /*08b0*/  ST.E desc[UR36][R8.64], R11 ;  /* 0x0000000b08007985 */ /* 0x0001f2000c101924 */
[----:B------:R-:W-:Y:S05]  /*08c0*/  @!P0 BRA `(.L_x_8) ;  /* 0x0000000000148947 */ /* 0x000fea0003800000 */
[----:B------:R-:W-:Y:S02]  /*08d0*/  ISETP.NE.AND P0, PT, R12, 0x2, PT ;  /* 0x000000020c00780c */ /* 0x000fe40003f05270 */
[----:B------:R-:W-:-:S05]  /*08e0*/  IADD3 R13, PT, PT, R11, 0x1, RZ ;  /* 0x000000010b0d7810 */ /* 0x000fca0007ffe0ff */
[----:B------:R1:W-:Y:S06]  /*08f0*/  ST.E desc[UR36][R8.64+0x4], R13 ;  /* 0x0000040d08007985 */ /* 0x0003ec000c101924 */
[----:B0-----:R-:W-:-:S05]  /*0900*/  @P0 VIADD R11, R11, 0x2 ;  /* 0x000000020b0b0836 */ /* 0x001fca0000000000 */
[----:B------:R1:W-:Y:S02]  /*0910*/  @P0 ST.E desc[UR36][R8.64+0x8], R11 ;  /* 0x0000080b08000985 */ /* 0x0003e4000c101924 */
.L_x_8:
[----:B------:R-:W-:Y:S05]  /*0920*/  BSYNC.RECONVERGENT B1 ;  /* 0x0000000000017941 */ /* 0x000fea0003800200 */
.L_x_7:
[C---:B01----:R-:W-:Y:S01]  /*0930*/  LOP3.LUT R8, R10.reuse, 0x3, RZ, 0xc0, !PT ;  /* 0x000000030a087812 */ /* 0x043fe200078ec0ff */
[----:B------:R-:W-:Y:S01]  /*0940*/  IMAD.MOV.U32 R11, RZ, RZ, 0x1 ;  /* 0x00000001ff0b7424 */ /* 0x000fe200078e00ff */
[----:B------:R-:W-:Y:S02]  /*0950*/  LOP3.LUT R9, R10, 0xfffffffc, RZ, 0xc0, !PT ;  /* 0xfffffffc0a097812 */ /* 0x000fe400078ec0ff */
[----:B------:R-:W-:-:S07]  /*0960*/  SHF.R.S32.HI R10, RZ, 0x1f, R2 ;  /* 0x0000001fff0a7819 */ /* 0x000fce0000011402 */
.L_x_19:
[----:B0-----:R-:W0:Y:S01]  /*0970*/  LDCU.64 UR4, c[0x0][0x388] ;  /* 0x00007100ff0477ac */ /* 0x001e220008000a00 */
[----:B------:R1:W-:Y:S01]  /*0980*/  ST.E desc[UR36][R4.64], R11 ;  /* 0x0000000b04007985 */ /* 0x0003e2000c101924 */
[----:B------:R-:W-:Y:S01]  /*0990*/  VIADD R13, R6, 0xfffffffe ;  /* 0xfffffffe060d7836 */ /* 0x000fe20000000000 */
[----:B------:R-:W-:Y:S01]  /*09a0*/  BSSY.RECONVERGENT B1, `(.L_x_13) ;  /* 0x0000051000017945 */ /* 0x000fe20003800200 */
[----:B------:R-:W-:Y:S02]  /*09b0*/  VIADD R27, R11, 0xffffffff ;  /* 0xffffffff0b1b7836 */ /* 0x000fe40000000000 */
[----:B------:R-:W-:Y:S02]  /*09c0*/  HFMA2 R26, -RZ, RZ, 0, 5.9604644775390625e-08 ;  /* 0x00000001ff1a7431 */ /* 0x000fe400000001ff */
[----:B------:R-:W-:Y:S01]  /*09d0*/  IMAD.MOV.U32 R25, RZ, RZ, R11 ;  /* 0x000000ffff197224 */ /* 0x000fe200078e000b */
[----:B------:R-:W-:Y:S02]  /*09e0*/  ISETP.GE.U32.AND P0, PT, R13, 0x3, PT ;  /* 0x000000030d00780c */ /* 0x000fe40003f06070 */
[----:B0-----:R-:W-:-:S04]  /*09f0*/  IADD3 R12, P1, P2, R2, UR4, R27 ;  /* 0x00000004020c7c10 */ /* 0x001fc8000fa3e01b */
[----:B------:R-:W-:-:S07]  /*0a00*/  IADD3.X R13, PT, PT, R10, UR5, RZ, P1, P2 ;  /* 0x000000050a0d7c10 */ /* 0x000fce0008fe44ff */
[----:B-1----:R-:W-:Y:S05]  /*0a10*/  @!P0 BRA `(.L_x_14) ;  /* 0x0000000400248947 */ /* 0x002fea0003800000 */
[----:B------:R-:W-:Y:S01]  /*0a20*/  BSSY.RECONVERGENT B2, `(.L_x_15) ;  /* 0x0000047000027945 */ /* 0x000fe20003800200 */
[----:B------:R-:W-:Y:S02]  /*0a30*/  IMAD.MOV.U32 R21, RZ, RZ, 0x1 ;  /* 0x00000001ff157424 */ /* 0x000fe400078e00ff */
[----:B------:R-:W-:-:S07]  /*0a40*/  IMAD.MOV.U32 R25, RZ, RZ, R11 ;  /* 0x000000ffff197224 */ /* 0x000fce00078e000b */
.L_x_16:
[----:B------:R-:W0:Y:S01]  /*0a50*/  LDCU.64 UR4, c[0x0][0x380] ;  /* 0x00007000ff0477ac */ /* 0x000e220008000a00 */
[C---:B------:R-:W-:Y:S01]  /*0a60*/  VIADD R14, R21.reuse, 0xffffffff ;  /* 0xffffffff150e7836 */ /* 0x040fe20000000000 */
[----:B------:R-:W2:Y:S01]  /*0a70*/  LDG.E.U8 R23, desc[UR36][R12.64] ;  /* 0x000000240c177981 */ /* 0x000ea2000c1e1100 */
[----:B------:R-:W-:-:S05]  /*0a80*/  IMAD.WIDE.U32 R18, R21, 0x4, R4 ;  /* 0x0000000415127825 */ /* 0x000fca00078e0004 */
[----:B------:R-:W3:Y:S04]  /*0a90*/  LD.E R24, desc[UR36][R18.64] ;  /* 0x0000002412187980 */ /* 0x000ee8000c101900 */
[----:B------:R-:W4:Y:S01]  /*0aa0*/  LD.E R20, desc[UR36][R18.64+0x4] ;  /* 0x0000042412147980 */ /* 0x000f22000c101900 */
[----:B0-----:R-:W-:-:S04]  /*0ab0*/  IADD3 R14, P0, PT, R14, UR4, RZ ;  /* 0x000000040e0e7c10 */ /* 0x001fc8000ff1e0ff */
[----:B------:R-:W-:-:S05]  /*0ac0*/  IADD3.X R15, PT, PT, RZ, UR5, RZ, P0, !PT ;  /* 0x00000005ff0f7c10 */ /* 0x000fca00087fe4ff */
[----:B------:R-:W2:Y:S01]  /*0ad0*/  LDG.E.U8 R22, desc[UR36][R14.64] ;  /* 0x000000240e167981 */ /* 0x000ea2000c1e1100 */
[----:B---3--:R-:W-:-:S04]  /*0ae0*/  ISETP.GE.AND P0, PT, R24, R25, PT ;  /* 0x000000191800720c */ /* 0x008fc80003f06270 */
[CC--:B--2---:R-:W-:Y:S02]  /*0af0*/  ISETP.NE.OR P1, PT, R22.reuse, R23.reuse, !P0 ;  /* 0x000000171600720c */ /* 0x0c4fe40004725670 */
[----:B------:R-:W-:Y:S01]  /*0b00*/  ISETP.NE.OR P2, PT, R22, R23, P0 ;  /* 0x000000171600720c */ /* 0x000fe20000745670 */
[----:B------:R-:W-:-:S06]  /*0b10*/  VIADD R22, R27, 0x1 ;  /* 0x000000011b167836 */ /* 0x000fcc0000000000 */
[----:B------:R-:W-:-:S04]  /*0b20*/  @P0 IMAD.MOV.U32 R23, RZ, RZ, R22 ;  /* 0x000000ffff170224 */ /* 0x000fc800078e0016 */
[--C-:B------:R-:W-:Y:S02]  /*0b30*/  @!P1 IMAD.MOV R23, RZ, RZ, R27.reuse ;  /* 0x000000ffff179224 */ /* 0x100fe400078e021b */
[----:B------:R-:W-:-:S03]  /*0b40*/  @!P2 IMAD.MOV R22, RZ, RZ, R27 ;  /* 0x000000ffff16a224 */ /* 0x000fc600078e021b */
[----:B------:R-:W-:Y:S02]  /*0b50*/  @P0 MOV R26, R23 ;  /* 0x00000017001a0202 */ /* 0x000fe40000000f00 */
[----:B------:R-:W-:Y:S02]  /*0b60*/  @!P0 VIADDMNMX.U32 R23, R24, 0x1, R22, PT ;  /* 0x0000000118178846 */ /* 0x000fe40003800016 */
[----:B------:R-:W-:Y:S01]  /*0b70*/  @P0 VIADDMNMX.U32 R23, R25, 0x1, R26, PT ;  /* 0x0000000119170846 */ /* 0x000fe2000380001a */
[----:B------:R-:W2:Y:S03]  /*0b80*/  LD.E R22, desc[UR36][R18.64+0x8] ;  /* 0x0000082412167980 */ /* 0x000ea6000c101900 */
[----:B----4-:R-:W-:Y:S01]  /*0b90*/  ISETP.GE.AND P0, PT, R20, R23, PT ;  /* 0x000000171400720c */ /* 0x010fe20003f06270 */
[----:B------:R0:W-:-:S12]  /*0ba0*/  ST.E desc[UR36][R18.64], R23 ;  /* 0x0000001712007985 */ /* 0x0001d8000c101924 */
[----:B------:R-:W3:Y:S04]  /*0bb0*/  @P0 LDG.E.U8 R27, desc[UR36][R14.64+0x1] ;  /* 0x000001240e1b0981 */ /* 0x000ee8000c1e1100 */
[----:B------:R-:W3:Y:S04]  /*0bc0*/  @P0 LDG.E.U8 R28, desc[UR36][R12.64] ;  /* 0x000000240c1c0981 */ /* 0x000ee8000c1e1100 */
[----:B------:R-:W4:Y:S04]  /*0bd0*/  @!P0 LDG.E.U8 R25, desc[UR36][R14.64+0x1] ;  /* 0x000001240e198981 */ /* 0x000f28000c1e1100 */
[----:B------:R-:W4:Y:S01]  /*0be0*/  @!P0 LDG.E.U8 R26, desc[UR36][R12.64] ;  /* 0x000000240c1a8981 */ /* 0x000f22000c1e1100 */
[----:B---3--:R-:W-:Y:S01]  /*0bf0*/  ISETP.NE.OR P1, PT, R27, R28, !P0 ;  /* 0x0000001c1b00720c */ /* 0x008fe20004725670 */
[----:B------:R-:W-:-:S04]  /*0c00*/  VIADD R27, R24, 0x1 ;  /* 0x00000001181b7836 */ /* 0x000fc80000000000 */
[----:B------:R-:W-:-:S08]  /*0c10*/  @P0 IMAD.MOV.U32 R28, RZ, RZ, R27 ;  /* 0x000000ffff1c0224 */ /* 0x000fd000078e001b */
[----:B------:R-:W-:Y:S01]  /*0c20*/  @!P1 IMAD.MOV R28, RZ, RZ, R24 ;  /* 0x000000ffff1c9224 */ /* 0x000fe200078e0218 */
[----:B----4-:R-:W-:-:S04]  /*0c30*/  ISETP.NE.OR P1, PT, R25, R26, P0 ;  /* 0x0000001a1900720c */ /* 0x010fc80000725670 */
[----:B0-----:R-:W-:-:S09]  /*0c40*/  @P0 VIADDMNMX.U32 R23, R23, 0x1, R28, PT ;  /* 0x0000000117170846 */ /* 0x001fd2000380001c */
[----:B------:R-:W-:-:S05]  /*0c50*/  @!P1 IMAD.MOV R27, RZ, RZ, R24 ;  /* 0x000000ffff1b9224 */ /* 0x000fca00078e0218 */
[----:B------:R-:W-:Y:S02]  /*0c60*/  @!P0 VIADDMNMX.U32 R23, R20, 0x1, R27, PT ;  /* 0x0000000114178846 */ /* 0x000fe4000380001b */
[----:B------:R-:W3:Y:S02]  /*0c70*/  LD.E R27, desc[UR36][R18.64+0xc] ;  /* 0x00000c24121b7980 */ /* 0x000ee4000c101900 */
[----:B--2---:R-:W-:Y:S02]  /*0c80*/  ISETP.GE.AND P0, PT, R22, R23, PT ;  /* 0x000000171600720c */ /* 0x004fe40003f06270 */
[----:B------:R0:W-:Y:S11]  /*0c90*/  ST.E desc[UR36][R18.64+0x4], R23 ;  /* 0x0000041712007985 */ /* 0x0001f6000c101924 */
[----:B------:R-:W2:Y:S04]  /*0ca0*/  @P0 LDG.E.U8 R26, desc[UR36][R14.64+0x2] ;  /* 0x000002240e1a0981 */ /* 0x000ea8000c1e1100 */
[----:B------:R-:W2:Y:S04]  /*0cb0*/  @P0 LDG.E.U8 R29, desc[UR36][R12.64] ;  /* 0x000000240c1d0981 */ /* 0x000ea8000c1e1100 */
[----:B------:R-:W4:Y:S04]  /*0cc0*/  @!P0 LDG.E.U8 R24, desc[UR36][R14.64+0x2] ;  /* 0x000002240e188981 */ /* 0x000f28000c1e1100 */
[----:B------:R-:W4:Y:S01]  /*0cd0*/  @!P0 LDG.E.U8 R25, desc[UR36][R12.64] ;  /* 0x000000240c198981 */ /* 0x000f22000c1e1100 */
[----:B--2---:R-:W-:-:S02]  /*0ce0*/  ISETP.NE.OR P1, PT, R26, R29, !P0 ;  /* 0x0000001d1a00720c */ /* 0x004fc40004725670 */
[----:B------:R-:W-:-:S05]  /*0cf0*/  IADD3 R26, PT, PT, R20, 0x1, RZ ;  /* 0x00000001141a7810 */ /* 0x000fca0007ffe0ff */
[----:B------:R-:W-:-:S06]  /*0d00*/  @P0 IMAD.MOV.U32 R28, RZ, RZ, R26 ;  /* 0x000000ffff1c0224 */ /* 0x000fcc00078e001a */
[----:B------:R-:W-:Y:S01]  /*0d10*/  @!P1 IMAD.MOV R28, RZ, RZ, R20 ;  /* 0x000000ffff1c9224 */ /* 0x000fe200078e0214 */
[----:B----4-:R-:W-:-:S04]  /*0d20*/  ISETP.NE.OR P1, PT, R24, R25, P0 ;  /* 0x000000191800720c */ /* 0x010fc80000725670 */
[----:B0-----:R-:W-:-:S09]  /*0d30*/  @P0 VIADDMNMX.U32 R23, R23, 0x1, R28, PT ;  /* 0x0000000117170846 */ /* 0x001fd2000380001c */
[----:B------:R-:W-:-:S05]  /*0d40*/  @!P1 IMAD.MOV R26, RZ, RZ, R20 ;  /* 0x000000ffff1a9224 */ /* 0x000fca00078e0214 */
[----:B------:R-:W-:-:S04]  /*0d50*/  @!P0 VIADDMNMX.U32 R23, R22, 0x1, R26, PT ;  /* 0x0000000116178846 */ /* 0x000fc8000380001a */
[----:B---3--:R-:W-:Y:S01]  /*0d60*/  ISETP.GE.AND P0, PT, R27, R23, PT ;  /* 0x000000171b00720c */ /* 0x008fe20003f06270 */
[----:B------:R0:W-:-:S12]  /*0d70*/  ST.E desc[UR36][R18.64+0x8], R23 ;  /* 0x0000081712007985 */ /* 0x0001d8000c101924 */
[----:B------:R-:W2:Y:S04]  /*0d80*/  @P0 LDG.E.U8 R20, desc[UR36][R14.64+0x3] ;  /* 0x000003240e140981 */ /* 0x000ea8000c1e1100 */
[----:B------:R-:W2:Y:S04]  /*0d90*/  @P0 LDG.E.U8 R25, desc[UR36][R12.64] ;  /* 0x000000240c190981 */ /* 0x000ea8000c1e1100 */
[----:B------:R1:W3:Y:S04]  /*0da0*/  @!P0 LDG.E.U8 R24, desc[UR36][R14.64+0x3] ;  /* 0x000003240e188981 */ /* 0x0002e8000c1e1100 */
[----:B------:R-:W3:Y:S01]  /*0db0*/  @!P0 LDG.E.U8 R29, desc[UR36][R12.64] ;  /* 0x000000240c1d8981 */ /* 0x000ee2000c1e1100 */
[----:B-1----:R-:W-:-:S02]  /*0dc0*/  VIADD R14, R21, 0x3 ;  /* 0x00000003150e7836 */ /* 0x002fc40000000000 */
[----:B------:R-:W-:Y:S01]  /*0dd0*/  VIADD R21, R21, 0x4 ;  /* 0x0000000415157836 */ /* 0x000fe20000000000 */
[----:B--2---:R-:W-:Y:S01]  /*0de0*/  ISETP.NE.OR P2, PT, R20, R25, !P0 ;  /* 0x000000191400720c */ /* 0x004fe20004745670 */
[----:B------:R-:W-:Y:S01]  /*0df0*/  VIADD R20, R22, 0x1 ;  /* 0x0000000116147836 */ /* 0x000fe20000000000 */
[----:B---3--:R-:W-:-:S04]  /*0e00*/  ISETP.NE.OR P1, PT, R24, R29, P0 ;  /* 0x0000001d1800720c */ /* 0x008fc80000725670 */
[----:B------:R-:W-:-:S07]  /*0e10*/  @!P0 MOV R24, R20 ;  /* 0x0000001400188202 */ /* 0x000fce0000000f00 */
[--C-:B------:R-:W-:Y:S02]  /*0e20*/  @!P2 IMAD.MOV R20, RZ, RZ, R22.reuse ;  /* 0x000000ffff14a224 */ /* 0x100fe400078e0216 */
[----:B------:R-:W-:-:S03]  /*0e30*/  @!P1 IMAD.MOV R24, RZ, RZ, R22 ;  /* 0x000000ffff189224 */ /* 0x000fc600078e0216 */
[----:B------:R-:W-:Y:S02]  /*0e40*/  @P0 VIADDMNMX.U32 R25, R23, 0x1, R20, PT ;  /* 0x0000000117190846 */ /* 0x000fe40003800014 */
[----:B------:R-:W-:-:S05]  /*0e50*/  @!P0 VIADDMNMX.U32 R25, R27, 0x1, R24, PT ;  /* 0x000000011b198846 */ /* 0x000fca0003800018 */
[----:B------:R0:W-:Y:S01]  /*0e60*/  ST.E desc[UR36][R18.64+0xc], R25 ;  /* 0x00000c1912007985 */ /* 0x0001e2000c101924 */
[----:B------:R-:W-:-:S13]  /*0e70*/  ISETP.NE.AND P0, PT, R14, R9, PT ;  /* 0x000000090e00720c */ /* 0x000fda0003f05270 */
[----:B0-----:R-:W-:Y:S05]  /*0e80*/  @P0 BRA `(.L_x_16) ;  /* 0xfffffff800f00947 */ /* 0x001fea000383ffff */
[----:B------:R-:W-:Y:S05]  /*0e90*/  BSYNC.RECONVERGENT B2 ;  /* 0x0000000000027941 */ /* 0x000fea0003800200 */
.L_x_15:
[----:B------:R-:W-:-:S07]  /*0ea0*/  MOV R26, R21 ;  /* 0x00000015001a7202 */ /* 0x000fce0000000f00 */
.L_x_14:
[----:B------:R-:W-:Y:S05]  /*0eb0*/  BSYNC.RECONVERGENT B1 ;  /* 0x0000000000017941 */ /* 0x000fea0003800200 */
.L_x_13:
[----:B------:R-:W-:Y:S01]  /*0ec0*/  ISETP.NE.AND P0, PT, R8, RZ, PT ;  /* 0x000000ff0800720c */ /* 0x000fe20003f05270 */
[----:B------:R-:W-:-:S12]  /*0ed0*/  BSSY.RECONVERGENT B1, `(.L_x_17) ;  /* 0x000003f000017945 */ /* 0x000fd80003800200 */
[----:B------:R-:W-:Y:S05]  /*0ee0*/  @!P0 BRA `(.L_x_18) ;  /* 0x0000000000f48947 */ /* 0x000fea0003800000 */
[C---:B------:R-:W-:Y:S01]  /*0ef0*/  IMAD.WIDE.U32 R14, R26.reuse, 0x4, R4 ;  /* 0x000000041a0e7825 */ /* 0x040fe200078e0004 */
[----:B------:R-:W0:Y:S01]  /*0f00*/  LDCU.64 UR4, c[0x0][0x380] ;  /* 0x00007000ff0477ac */ /* 0x000e220008000a00 */
[----:B------:R-:W2:Y:S04]  /*0f10*/  LDG.E.U8 R29, desc[UR36][R12.64] ;  /* 0x000000240c1d7981 */ /* 0x000ea8000c1e1100 */
[----:B------:R-:W3:Y:S01]  /*0f20*/  LD.E R22, desc[UR36][R14.64] ;  /* 0x000000240e167980 */ /* 0x000ee2000c101900 */
[----:B------:R-:W-:Y:S01]  /*0f30*/  VIADD R20, R26, 0xffffffff ;  /* 0xffffffff1a147836 */ /* 0x000fe20000000000 */
[----:B---3--:R-:W-:-:S13]  /*0f40*/  ISETP.GE.AND P0, PT, R22, R25, PT ;  /* 0x000000191600720c */ /* 0x008fda0003f06270 */
[----:B0-----:R-:W-:Y:S02]  /*0f50*/  @P0 IMAD.U32 R23, RZ, RZ, UR4 ;  /* 0x00000004ff170e24 */ /* 0x001fe4000f8e00ff */
[----:B------:R-:W-:-:S03]  /*0f60*/  @P0 IMAD.U32 R24, RZ, RZ, UR5 ;  /* 0x00000005ff180e24 */ /* 0x000fc6000f8e00ff */
[----:B------:R-:W-:Y:S01]  /*0f70*/  @P0 IADD3 R18, P1, PT, R20, R23, RZ ;  /* 0x0000001714120210 */ /* 0x000fe20007f3e0ff */
[----:B------:R-:W-:-:S03]  /*0f80*/  @!P0 IMAD.U32 R23, RZ, RZ, UR4 ;  /* 0x00000004ff178e24 */ /* 0x000fc6000f8e00ff */
[----:B------:R-:W-:Y:S01]  /*0f90*/  @P0 IADD3.X R19, PT, PT, RZ, R24, RZ, P1, !PT ;  /* 0x00000018ff130210 */ /* 0x000fe20000ffe4ff */
[----:B------:R-:W-:Y:S01]  /*0fa0*/  @!P0 IMAD.U32 R24, RZ, RZ, UR5 ;  /* 0x00000005ff188e24 */ /* 0x000fe2000f8e00ff */
[----:B------:R-:W-:-:S03]  /*0fb0*/  @!P0 IADD3 R20, P2, PT, R20, R23, RZ ;  /* 0x0000001714148210 */ /* 0x000fc60007f5e0ff */
[----:B------:R-:W2:Y:S02]  /*0fc0*/  @P0 LDG.E.U8 R18, desc[UR36][R18.64] ;  /* 0x0000002412120981 */ /* 0x000ea4000c1e1100 */
[----:B------:R-:W-:-:S05]  /*0fd0*/  @!P0 IMAD.X R21, RZ, RZ, R24, P2 ;  /* 0x000000ffff158224 */ /* 0x000fca00010e0618 */
[----:B------:R-:W3:Y:S01]  /*0fe0*/  @!P0 LDG.E.U8 R20, desc[UR36][R20.64] ;  /* 0x0000002414148981 */ /* 0x000ee2000c1e1100 */
[----:B------:R-:W-:Y:S02]  /*0ff0*/  IADD3 R28, PT, PT, R27, 0x1, RZ ;  /* 0x000000011b1c7810 */ /* 0x000fe40007ffe0ff */
[-C--:B--2---:R-:W-:Y:S02]  /*1000*/  ISETP.NE.OR P1, PT, R18, R29.reuse, !P0 ;  /* 0x0000001d1200720c */ /* 0x084fe40004725670 */
[----:B---3--:R-:W-:Y:S01]  /*1010*/  ISETP.NE.OR P2, PT, R20, R29, P0 ;  /* 0x0000001d1400720c */ /* 0x008fe20000745670 */
[----:B------:R-:W-:-:S10]  /*1020*/  @!P0 IMAD.MOV.U32 R18, RZ, RZ, R28 ;  /* 0x000000ffff128224 */ /* 0x000fd400078e001c */
[--C-:B------:R-:W-:Y:S02]  /*1030*/  @!P1 IMAD.MOV R28, RZ, RZ, R27.reuse ;  /* 0x000000ffff1c9224 */ /* 0x100fe400078e021b */
[----:B------:R-:W-:-:S03]  /*1040*/  @!P2 IMAD.MOV R18, RZ, RZ, R27 ;  /* 0x000000ffff12a224 */ /* 0x000fc600078e021b */
[----:B------:R-:W-:Y:S02]  /*1050*/  @P0 VIADDMNMX.U32 R27, R25, 0x1, R28, PT ;  /* 0x00000001191b0846 */ /* 0x000fe4000380001c */
[----:B------:R-:W-:-:S05]  /*1060*/  @!P0 VIADDMNMX.U32 R27, R22, 0x1, R18, PT ;  /* 0x00000001161b8846 */ /* 0x000fca0003800012 */
[----:B------:R0:W-:Y:S01]  /*1070*/  ST.E desc[UR36][R14.64], R27 ;  /* 0x0000001b0e007985 */ /* 0x0001e2000c101924 */
[----:B------:R-:W-:-:S13]  /*1080*/  ISETP.NE.AND P0, PT, R8, 0x1, PT ;  /* 0x000000010800780c */ /* 0x000fda0003f05270 */
[----:B0-----:R-:W-:Y:S05]  /*1090*/  @!P0 BRA `(.L_x_18) ;  /* 0x0000000000888947 */ /* 0x001fea0003800000 */
[C---:B------:R-:W-:Y:S01]  /*10a0*/  IADD3 R18, P0, PT, R26.reuse, R23, RZ ;  /* 0x000000171a127210 */ /* 0x040fe20007f1e0ff */
[----:B------:R-:W2:Y:S01]  /*10b0*/  LDG.E.U8 R29, desc[UR36][R12.64] ;  /* 0x000000240c1d7981 */ /* 0x000ea2000c1e1100 */
[----:B------:R-:W-:-:S03]  /*10c0*/  IADD3 R26, PT, PT, R26, 0x1, RZ ;  /* 0x000000011a1a7810 */ /* 0x000fc60007ffe0ff */
[----:B------:R-:W-:Y:S02]  /*10d0*/  IMAD.X R19, RZ, RZ, R24, P0 ;  /* 0x000000ffff137224 */ /* 0x000fe400000e0618 */
[----:B------:R-:W-:-:S03]  /*10e0*/  IMAD.WIDE.U32 R20, R26, 0x4, R4 ;  /* 0x000000041a147825 */ /* 0x000fc600078e0004 */
[----:B------:R-:W2:Y:S04]  /*10f0*/  LDG.E.U8 R18, desc[UR36][R18.64] ;  /* 0x0000002412127981 */ /* 0x000ea8000c1e1100 */
[----:B------:R-:W3:Y:S02]  /*1100*/  LD.E R25, desc[UR36][R20.64] ;  /* 0x0000002414197980 */ /* 0x000ee4000c101900 */
[----:B---3--:R-:W-:-:S04]  /*1110*/  ISETP.GE.AND P0, PT, R25, R27, PT ;  /* 0x0000001b1900720c */ /* 0x008fc80003f06270 */
[CC--:B--2---:R-:W-:Y:S02]  /*1120*/  ISETP.NE.OR P2, PT, R18.reuse, R29.reuse, !P0 ;  /* 0x0000001d1200720c */ /* 0x0c4fe40004745670 */
[----:B------:R-:W-:Y:S01]  /*1130*/  ISETP.NE.OR P1, PT, R18, R29, P0 ;  /* 0x0000001d1200720c */ /* 0x000fe20000725670 */
[----:B------:R-:W-:-:S06]  /*1140*/  VIADD R18, R22, 0x1 ;  /* 0x0000000116127836 */ /* 0x000fcc0000000000 */
[----:B------:R-:W-:-:S04]  /*1150*/  @P0 IMAD.MOV.U32 R28, RZ, RZ, R18 ;  /* 0x000000ffff1c0224 */ /* 0x000fc800078e0012 */
[----:B------:R-:W-:Y:S02]  /*1160*/  @!P2 IADD3 R28, PT, PT, R22, RZ, RZ ;  /* 0x000000ff161ca210 */ /* 0x000fe40007ffe0ff */
[----:B------:R-:W-:Y:S02]  /*1170*/  @!P1 IMAD.MOV R18, RZ, RZ, R22 ;  /* 0x000000ffff129224 */ /* 0x000fe400078e0216 */
[----:B------:R-:W-:-:S03]  /*1180*/  @P0 VIADDMNMX.U32 R27, R27, 0x1, R28, PT ;  /* 0x000000011b1b0846 */ /* 0x000fc6000380001c */
[----:B------:R-:W-:-:S05]  /*1190*/  @!P0 VIADDMNMX.U32 R27, R25, 0x1, R18, PT ;  /* 0x00000001191b8846 */ /* 0x000fca0003800012 */
[----:B------:R0:W-:Y:S01]  /*11a0*/  ST.E desc[UR36][R20.64], R27 ;  /* 0x0000001b14007985 */ /* 0x0001e2000c101924 */
[----:B------:R-:W-:-:S13]  /*11b0*/  ISETP.NE.AND P0, PT, R8, 0x2, PT ;  /* 0x000000020800780c */ /* 0x000fda0003f05270 */
[----:B0-----:R-:W-:Y:S05]  /*11c0*/  @!P0 BRA `(.L_x_18) ;  /* 0x00000000003c8947 */ /* 0x001fea0003800000 */
[----:B------:R-:W-:Y:S01]  /*11d0*/  IADD3 R18, P0, PT, R26, R23, RZ ;  /* 0x000000171a127210 */ /* 0x000fe20007f1e0ff */
[----:B------:R-:W2:Y:S04]  /*11e0*/  LD.E R20, desc[UR36][R14.64+0x8] ;  /* 0x000008240e147980 */ /* 0x000ea8000c101900 */
[----:B------:R-:W-:Y:S01]  /*11f0*/  IMAD.X R19, RZ, RZ, R24, P0 ;  /* 0x000000ffff137224 */ /* 0x000fe200000e0618 */
[----:B------:R-:W3:Y:S04]  /*1200*/  LDG.E.U8 R13, desc[UR36][R12.64] ;  /* 0x000000240c0d7981 */ /* 0x000ee8000c1e1100 */
[----:B------:R-:W3:Y:S01]  /*1210*/  LDG.E.U8 R18, desc[UR36][R18.64] ;  /* 0x0000002412127981 */ /* 0x000ee2000c1e1100 */
[----:B------:R-:W-:Y:S01]  /*1220*/  VIADD R21, R25, 0x1 ;  /* 0x0000000119157836 */ /* 0x000fe20000000000 */
[----:B--2---:R-:W-:-:S04]  /*1230*/  ISETP.GE.AND P0, PT, R20, R27, PT ;  /* 0x0000001b1400720c */ /* 0x004fc80003f06270 */
[CC--:B---3--:R-:W-:Y:S02]  /*1240*/  ISETP.NE.OR P2, PT, R18.reuse, R13.reuse, !P0 ;  /* 0x0000000d1200720c */ /* 0x0c8fe40004745670 */
[----:B------:R-:W-:-:S07]  /*1250*/  ISETP.NE.OR P1, PT, R18, R13, P0 ;  /* 0x0000000d1200720c */ /* 0x000fce0000725670 */
[----:B------:R-:W-:-:S04]  /*1260*/  @!P0 MOV R22, R21 ;  /* 0x0000001500168202 */ /* 0x000fc80000000f00 */
[--C-:B------:R-:W-:Y:S02]  /*1270*/  @!P2 IMAD.MOV R21, RZ, RZ, R25.reuse ;  /* 0x000000ffff15a224 */ /* 0x100fe400078e0219 */
[----:B------:R-:W-:-:S03]  /*1280*/  @!P1 IMAD.MOV R22, RZ, RZ, R25 ;  /* 0x000000ffff169224 */ /* 0x000fc600078e0219 */
[----:B------:R-:W-:Y:S02]  /*1290*/  @P0 VIADDMNMX.U32 R27, R27, 0x1, R21, PT ;  /* 0x000000011b1b0846 */ /* 0x000fe40003800015 */
[----:B------:R-:W-:-:S05]  /*12a0*/  @!P0 VIADDMNMX.U32 R27, R20, 0x1, R22, PT ;  /* 0x00000001141b8846 */ /* 0x000fca0003800016 */
[----:B------:R0:W-:Y:S02]  /*12b0*/  ST.E desc[UR36][R14.64+0x8], R27 ;  /* 0x0000081b0e007985 */ /* 0x0001e4000c101924 */
.L_x_18:
[----:B------:R-:W-:Y:S05]  /*12c0*/  BSYNC.RECONVERGENT B1 ;  /* 0x0000000000017941 */ /* 0x000fea0003800200 */
.L_x_17:
[----:B------:R-:W-:-:S05]  /*12d0*/  VIADD R11, R11, 0x1 ;  /* 0x000000010b0b7836 */ /* 0x000fca0000000000 */
[----:B------:R-:W-:-:S13]  /*12e0*/  ISETP.NE.AND P0, PT, R11, R6, PT ;  /* 0x000000060b00720c */ /* 0x000fda0003f05270 */
[----:B------:R-:W-:Y:S05]  /*12f0*/  @P0 BRA `(.L_x_19) ;  /* 0xfffffff4009c0947 */ /* 0x000fea000383ffff */
.L_x_2:
[----:B------:R-:W-:Y:S05]  /*1300*/  BSYNC.RECONVERGENT B0 ;  /* 0x0000000000007941 */ /* 0x000fea0003800200 */
.L_x_1:
[----:B------:R-:W-:Y:S01]  /*1310*/  IMAD.WIDE R6, R7, 0x4, R4 ;  /* 0x0000000407067825 */ /* 0x000fe200078e0204 */
[----:B------:R-:W1:Y:S05]  /*1320*/  LDCU UR4, c[0x0][0x398] ;  /* 0x00007300ff0477ac */ /* 0x000e6a0008000800 */
[----:B------:R-:W1:Y:S02]  /*1330*/  LD.E R6, desc[UR36][R6.64] ;  /* 0x0000002406067980 */ /* 0x000e64000c101900 */
[----:B-1----:R-:W-:Y:S01]  /*1340*/  ISETP.GT.AND P0, PT, R6, UR4, PT ;  /* 0x0000000406007c0c */ /* 0x002fe2000bf04270 */
[----:B------:R-:W1:-:S12]  /*1350*/  LDCU UR4, c[0x0][0x390] ;  /* 0x00007200ff0477ac */ /* 0x000e580008000800 */
[----:B------:R-:W2:Y:S01]  /*1360*/  @!P0 LDG.E R8, desc[UR36][R16.64] ;  /* 0x0000002410088981 */ /* 0x000ea2000c1e1900 */
[----:B------:R-:W-:Y:S02]  /*1370*/  IMAD.IADD R2, R3, 0x1, R2 ;  /* 0x0000000103027824 */ /* 0x000fe400078e0202 */
[----:B------:R-:W-:Y:S01]  /*1380*/  IMAD.IADD R0, R0, 0x1, -R3 ;  /* 0x0000000100007824 */ /* 0x000fe200078e0a03 */
[----:B--2---:R-:W-:-:S05]  /*1390*/  @!P0 IADD3 R9, PT, PT, R8, 0x1, RZ ;  /* 0x0000000108098810 */ /* 0x004fca0007ffe0ff */
[----:B------:R2:W-:Y:S01]  /*13a0*/  @!P0 STG.E desc[UR36][R16.64], R9 ;  /* 0x0000000910008986 */ /* 0x0005e2000c101924 */
[----:B-1----:R-:W-:-:S13]  /*13b0*/  ISETP.GE.AND P0, PT, R2, UR4, PT ;  /* 0x0000000402007c0c */ /* 0x002fda000bf06270 */
[----:B--2---:R-:W-:Y:S05]  /*13c0*/  @!P0 BRA `(.L_x_20) ;  /* 0xffffffec007c8947 */ /* 0x004fea000383ffff */
[----:B------:R-:W-:Y:S05]  /*13d0*/  EXIT ;  /* 0x000000000000794d */ /* 0x000fea0003800000 */
.L_x_21:
[----:B------:R-:W-:-:S00]  /*13e0*/  BRA `(.L_x_21) ;  /* 0xfffffffc00fc7947 */ /* 0x000fc0000383ffff */
[----:B------:R-:W-:-:S00]  /*13f0*/  NOP ;  /* 0x0000000000007918 */ /* 0x000fc00000000000 */
        /* <DEDUP_REMOVED lines=8> */
.L_x_22:


//--------------------- .nv.shared.reserved.0     --------------------------
	.section	.nv.shared.reserved.0,"aw",@nobits
	.weak		__nv_reservedSMEM_offset_0_alias
	.size		__nv_reservedSMEM_offset_0_alias, 0, 64
	.other		__nv_reservedSMEM_offset_0_alias,@"STO_CUDA_RESERVED_SHARED STV_DEFAULT"
__nv_reservedSMEM_offset_0_alias:
	.zero		0
	.zero		64


//--------------------- .nv.constant0._Z11compMatchesPcS_iiiPi --------------------------
	.section	.nv.constant0._Z11compMatchesPcS_iiiPi,"a",@progbits
	.sectionflags	@""
	.align	4
.nv.constant0._Z11compMatchesPcS_iiiPi:
	.zero		936


//--------------------- SYMBOLS --------------------------

	.type		.nv.reservedSmem.offset0,@object
	.size		.nv.reservedSmem.offset0,0x4
	.type		malloc,@function
